//
// Generated by NVIDIA NVVM Compiler
//
// Compiler Build ID: CL-36424714
// Cuda compilation tools, release 13.0, V13.0.88
// Based on NVVM 20.0.0
//

.version 9.0
.target sm_100
.address_size 64

	// .globl	_Z9dev_constPff

.visible .entry _Z9dev_constPff(
	.param .u64 .ptr .align 1 _Z9dev_constPff_param_0,
	.param .f32 _Z9dev_constPff_param_1
)
{
	.reg .b32 	%r<5>;
	.reg .b32 	%f<2>;
	.reg .b64 	%rd<5>;

	ld.param.u64 	%rd1, [_Z9dev_constPff_param_0];
	ld.param.f32 	%f1, [_Z9dev_constPff_param_1];
	cvta.to.global.u64 	%rd2, %rd1;
	mov.u32 	%r1, %tid.x;
	mov.u32 	%r2, %ctaid.x;
	mov.u32 	%r3, %ntid.x;
	mad.lo.s32 	%r4, %r2, %r3, %r1;
	mul.wide.s32 	%rd3, %r4, 4;
	add.s64 	%rd4, %rd2, %rd3;
	st.global.f32 	[%rd4], %f1;
	ret;

}
	// .globl	_Z8dev_iotaPf
.visible .entry _Z8dev_iotaPf(
	.param .u64 .ptr .align 1 _Z8dev_iotaPf_param_0
)
{
	.reg .b32 	%r<5>;
	.reg .b32 	%f<2>;
	.reg .b64 	%rd<5>;
	.reg .b64 	%fd<3>;

	ld.param.u64 	%rd1, [_Z8dev_iotaPf_param_0];
	cvta.to.global.u64 	%rd2, %rd1;
	mov.u32 	%r1, %tid.x;
	mov.u32 	%r2, %ctaid.x;
	mov.u32 	%r3, %ntid.x;
	mad.lo.s32 	%r4, %r2, %r3, %r1;
	cvt.rn.f64.s32 	%fd1, %r4;
	mul.f64 	%fd2, %fd1, 0d3F50624DD2F1A9FC;
	cvt.rn.f32.f64 	%f1, %fd2;
	mul.wide.s32 	%rd3, %r4, 4;
	add.s64 	%rd4, %rd2, %rd3;
	st.global.f32 	[%rd4], %f1;
	ret;

}


// ===== COMPILED SASS (sm_100) =====

	.target	sm_100

	.elftype	@"ET_EXEC"


//--------------------- .note.nv.tkinfo           --------------------------
	.section	.note.nv.tkinfo,"",@"SHT_NOTE"
	.sectionflags	@"SHF_NOTE_NV_TKINFO"
	.tkinfo
        /*0018*/ 	.word	0x00000002
        /*0030*/ 	.string	""
        /*0030*/ 	.string	"ptxas"
        /*0030*/ 	.string	"Cuda compilation tools, release 13.0, V13.0.88"
        /*0030*/ 	.string	"Build cuda_13.0.r13.0/compiler.36424714_0"
        /*0030*/ 	.string	"-arch sm_100 -m 64 "



//--------------------- .note.nv.cuinfo           --------------------------
	.section	.note.nv.cuinfo,"",@"SHT_NOTE"
	.sectionflags	@"SHF_NOTE_NV_CUINFO"
        /*0018*/ 	.short	0x0002
        /*001a*/ 	.short	0x0064
        /*001c*/ 	.short	0x0082
	.zero		2


//--------------------- .nv.info                  --------------------------
	.section	.nv.info,"",@"SHT_CUDA_INFO"
	.align	4


	//----- nvinfo : EIATTR_REGCOUNT
	.align		4
        /*0000*/ 	.byte	0x04, 0x2f
        /*0002*/ 	.short	(.L_1 - .L_0)
	.align		4
.L_0:
        /*0004*/ 	.word	index@(_Z9dev_constPff)
        /*0008*/ 	.word	0x0000000a


	//----- nvinfo : EIATTR_FRAME_SIZE
	.align		4
.L_1:
        /*000c*/ 	.byte	0x04, 0x11
        /*000e*/ 	.short	(.L_3 - .L_2)
	.align		4
.L_2:
        /*0010*/ 	.word	index@(_Z9dev_constPff)
        /*0014*/ 	.word	0x00000000


	//----- nvinfo : EIATTR_REGCOUNT
	.align		4
.L_3:
        /*0018*/ 	.byte	0x04, 0x2f
        /*001a*/ 	.short	(.L_5 - .L_4)
	.align		4
.L_4:
        /*001c*/ 	.word	index@(_Z8dev_iotaPf)
        /*0020*/ 	.word	0x0000000a


	//----- nvinfo : EIATTR_FRAME_SIZE
	.align		4
.L_5:
        /*0024*/ 	.byte	0x04, 0x11
        /*0026*/ 	.short	(.L_7 - .L_6)
	.align		4
.L_6:
        /*0028*/ 	.word	index@(_Z8dev_iotaPf)
        /*002c*/ 	.word	0x00000000


	//----- nvinfo : EIATTR_MIN_STACK_SIZE
	.align		4
.L_7:
        /*0030*/ 	.byte	0x04, 0x12
        /*0032*/ 	.short	(.L_9 - .L_8)
	.align		4
.L_8:
        /*0034*/ 	.word	index@(_Z8dev_iotaPf)
        /*0038*/ 	.word	0x00000000


	//----- nvinfo : EIATTR_MIN_STACK_SIZE
	.align		4
.L_9:
        /*003c*/ 	.byte	0x04, 0x12
        /*003e*/ 	.short	(.L_11 - .L_10)
	.align		4
.L_10:
        /*0040*/ 	.word	index@(_Z9dev_constPff)
        /*0044*/ 	.word	0x00000000
.L_11:


//--------------------- .nv.compat                --------------------------
	.section	.nv.compat,"",@"SHT_CUDA_COMPAT_INFO"
	.align	4
        /*0000*/ 	.byte	0x02, 0x09, 0x00, 0x00, 0x02, 0x02, 0x01, 0x00, 0x02, 0x05, 0x05, 0x00, 0x03, 0x07, 0x01, 0x01
        /*0010*/ 	.byte	0x02, 0x03, 0x00, 0x00, 0x02, 0x06, 0x01, 0x00, 0x04, 0x0b, 0x08, 0x00, 0x01, 0x00, 0x00, 0x00
        /*0020*/ 	.byte	0x00, 0x00, 0x00, 0x00


//--------------------- .nv.info._Z8dev_iotaPf    --------------------------
	.section	.nv.info._Z8dev_iotaPf,"",@"SHT_CUDA_INFO"
	.sectionflags	@""
	.align	4


	//----- nvinfo : EIATTR_CUDA_API_VERSION
	.align		4
        /*0000*/ 	.byte	0x04, 0x37
        /*0002*/ 	.short	(.L_13 - .L_12)
.L_12:
        /*0004*/ 	.word	0x00000082


	//----- nvinfo : EIATTR_KPARAM_INFO
	.align		4
.L_13:
        /*0008*/ 	.byte	0x04, 0x17
        /*000a*/ 	.short	(.L_15 - .L_14)
.L_14:
        /*000c*/ 	.word	0x00000000
        /*0010*/ 	.short	0x0000
        /*0012*/ 	.short	0x0000
        /*0014*/ 	.byte	0x00, 0xf5, 0x21, 0x00


	//----- nvinfo : EIATTR_SPARSE_MMA_MASK
	.align		4
.L_15:
        /*0018*/ 	.byte	0x03, 0x50
        /*001a*/ 	.short	0x0000


	//----- nvinfo : EIATTR_MAXREG_COUNT
	.align		4
        /*001c*/ 	.byte	0x03, 0x1b
        /*001e*/ 	.short	0x00ff


	//----- nvinfo : EIATTR_MERCURY_ISA_VERSION
	.align		4
        /*0020*/ 	.byte	0x03, 0x5f
        /*0022*/ 	.short	0x0101


	//----- nvinfo : EIATTR_VRC_CTA_INIT_COUNT
	.align		4
        /*0024*/ 	.byte	0x02, 0x4a
	.zero		1
	.zero		1


	//----- nvinfo : EIATTR_EXIT_INSTR_OFFSETS
	.align		4
        /*0028*/ 	.byte	0x04, 0x1c
        /*002a*/ 	.short	(.L_17 - .L_16)


	//   ....[0]....
.L_16:
        /*002c*/ 	.word	0x000000e0


	//----- nvinfo : EIATTR_CBANK_PARAM_SIZE
	.align		4
.L_17:
        /*0030*/ 	.byte	0x03, 0x19
        /*0032*/ 	.short	0x0008


	//----- nvinfo : EIATTR_PARAM_CBANK
	.align		4
        /*0034*/ 	.byte	0x04, 0x0a
        /*0036*/ 	.short	(.L_19 - .L_18)
	.align		4
.L_18:
        /*0038*/ 	.word	index@(.nv.constant0._Z8dev_iotaPf)
        /*003c*/ 	.short	0x0380
        /*003e*/ 	.short	0x0008


	//----- nvinfo : EIATTR_SW_WAR
	.align		4
.L_19:
        /*0040*/ 	.byte	0x04, 0x36
        /*0042*/ 	.short	(.L_21 - .L_20)
.L_20:
        /*0044*/ 	.word	0x00000008
.L_21:


//--------------------- .nv.info._Z9dev_constPff  --------------------------
	.section	.nv.info._Z9dev_constPff,"",@"SHT_CUDA_INFO"
	.sectionflags	@""
	.align	4


	//----- nvinfo : EIATTR_CUDA_API_VERSION
	.align		4
        /*0000*/ 	.byte	0x04, 0x37
        /*0002*/ 	.short	(.L_23 - .L_22)
.L_22:
        /*0004*/ 	.word	0x00000082


	//----- nvinfo : EIATTR_KPARAM_INFO
	.align		4
.L_23:
        /*0008*/ 	.byte	0x04, 0x17
        /*000a*/ 	.short	(.L_25 - .L_24)
.L_24:
        /*000c*/ 	.word	0x00000000
        /*0010*/ 	.short	0x0001
        /*0012*/ 	.short	0x0008
        /*0014*/ 	.byte	0x00, 0xf0, 0x11, 0x00


	//----- nvinfo : EIATTR_KPARAM_INFO
	.align		4
.L_25:
        /*0018*/ 	.byte	0x04, 0x17
        /*001a*/ 	.short	(.L_27 - .L_26)
.L_26:
        /*001c*/ 	.word	0x00000000
        /*0020*/ 	.short	0x0000
        /*0022*/ 	.short	0x0000
        /*0024*/ 	.byte	0x00, 0xf5, 0x21, 0x00


	//----- nvinfo : EIATTR_SPARSE_MMA_MASK
	.align		4
.L_27:
        /*0028*/ 	.byte	0x03, 0x50
        /*002a*/ 	.short	0x0000


	//----- nvinfo : EIATTR_MAXREG_COUNT
	.align		4
        /*002c*/ 	.byte	0x03, 0x1b
        /*002e*/ 	.short	0x00ff


	//----- nvinfo : EIATTR_MERCURY_ISA_VERSION
	.align		4
        /*0030*/ 	.byte	0x03, 0x5f
        /*0032*/ 	.short	0x0101


	//----- nvinfo : EIATTR_VRC_CTA_INIT_COUNT
	.align		4
        /*0034*/ 	.byte	0x02, 0x4a
	.zero		1
	.zero		1


	//----- nvinfo : EIATTR_EXIT_INSTR_OFFSETS
	.align		4
        /*0038*/ 	.byte	0x04, 0x1c
        /*003a*/ 	.short	(.L_29 - .L_28)


	//   ....[0]....
.L_28:
        /*003c*/ 	.word	0x000000a0


	//----- nvinfo : EIATTR_CBANK_PARAM_SIZE
	.align		4
.L_29:
        /*0040*/ 	.byte	0x03, 0x19
        /*0042*/ 	.short	0x000c


	//----- nvinfo : EIATTR_PARAM_CBANK
	.align		4
        /*0044*/ 	.byte	0x04, 0x0a
        /*0046*/ 	.short	(.L_31 - .L_30)
	.align		4
.L_30:
        /*0048*/ 	.word	index@(.nv.constant0._Z9dev_constPff)
        /*004c*/ 	.short	0x0380
        /*004e*/ 	.short	0x000c


	//----- nvinfo : EIATTR_SW_WAR
	.align		4
.L_31:
        /*0050*/ 	.byte	0x04, 0x36
        /*0052*/ 	.short	(.L_33 - .L_32)
.L_32:
        /*0054*/ 	.word	0x00000008
.L_33:


//--------------------- .nv.callgraph             --------------------------
	.section	.nv.callgraph,"",@"SHT_CUDA_CALLGRAPH"
	.align	4
	.sectionentsize	8
	.align		4
        /*0000*/ 	.word	0x00000000
	.align		4
        /*0004*/ 	.word	0xffffffff
	.align		4
        /*0008*/ 	.word	0x00000000
	.align		4
        /*000c*/ 	.word	0xfffffffe
	.align		4
        /*0010*/ 	.word	0x00000000
	.align		4
        /*0014*/ 	.word	0xfffffffd
	.align		4
        /*0018*/ 	.word	0x00000000
	.align		4
        /*001c*/ 	.word	0xfffffffc


//--------------------- .text._Z8dev_iotaPf       --------------------------
	.section	.text._Z8dev_iotaPf,"ax",@progbits
	.align	128
        .global         _Z8dev_iotaPf
        .type           _Z8dev_iotaPf,@function
        .size           _Z8dev_iotaPf,(.L_x_2 - _Z8dev_iotaPf)
        .other          _Z8dev_iotaPf,@"STO_CUDA_ENTRY STV_DEFAULT"
_Z8dev_iotaPf:
.text._Z8dev_iotaPf:
[----:B------:R-:W-:Y:S01]  /*0000*/  LDC R1, c[0x0][0x37c] ;  /* 0x0000df00ff017b82 */ /* 0x000fe20000000800 */
[----:B------:R-:W0:Y:S07]  /*0010*/  S2R R7, SR_TID.X ;  /* 0x0000000000077919 */ /* 0x000e2e0000002100 */
[----:B------:R-:W0:Y:S01]  /*0020*/  S2UR UR4, SR_CTAID.X ;  /* 0x00000000000479c3 */ /* 0x000e220000002500 */
[----:B------:R-:W-:-:S07]  /*0030*/  UMOV UR5, 0x3f50624d ;  /* 0x3f50624d00057882 */ /* 0x000fce0000000000 */
[----:B------:R-:W0:Y:S08]  /*0040*/  LDC R0, c[0x0][0x360] ;  /* 0x0000d800ff007b82 */ /* 0x000e300000000800 */
[----:B------:R-:W1:Y:S01]  /*0050*/  LDC.64 R4, c[0x0][0x380] ;  /* 0x0000e000ff047b82 */ /* 0x000e620000000a00 */
[----:B0-----:R-:W-:Y:S01]  /*0060*/  IMAD R7, R0, UR4, R7 ;  /* 0x0000000400077c24 */ /* 0x001fe2000f8e0207 */
[----:B------:R-:W-:-:S03]  /*0070*/  UMOV UR4, 0xd2f1a9fc ;  /* 0xd2f1a9fc00047882 */ /* 0x000fc60000000000 */
[----:B------:R-:W0:Y:S01]  /*0080*/  I2F.F64 R2, R7 ;  /* 0x0000000700027312 */ /* 0x000e220000201c00 */
[----:B-1----:R-:W-:Y:S01]  /*0090*/  IMAD.WIDE R4, R7, 0x4, R4 ;  /* 0x0000000407047825 */ /* 0x002fe200078e0204 */
[----:B0-----:R-:W-:Y:S01]  /*00a0*/  DMUL R2, R2, UR4 ;  /* 0x0000000402027c28 */ /* 0x001fe20008000000 */
[----:B------:R-:W0:Y:S09]  /*00b0*/  LDCU.64 UR4, c[0x0][0x358] ;  /* 0x00006b00ff0477ac */ /* 0x000e320008000a00 */
[----:B------:R-:W0:Y:S02]  /*00c0*/  F2F.F32.F64 R3, R2 ;  /* 0x0000000200037310 */ /* 0x000e240000301000 */
[----:B0-----:R-:W-:Y:S01]  /*00d0*/  STG.E desc[UR4][R4.64], R3 ;  /* 0x0000000304007986 */ /* 0x001fe2000c101904 */
[----:B------:R-:W-:Y:S05]  /*00e0*/  EXIT ;  /* 0x000000000000794d */ /* 0x000fea0003800000 */
.L_x_0:
[----:B------:R-:W-:-:S00]  /*00f0*/  BRA `(.L_x_0) ;  /* 0xfffffffc00fc7947 */ /* 0x000fc0000383ffff */
[----:B------:R-:W-:-:S00]  /*0100*/  NOP ;  /* 0x0000000000007918 */ /* 0x000fc00000000000 */
[----:B------:R-:W-:-:S00]  /*0110*/  NOP ;  /* 0x0000000000007918 */ /* 0x000fc00000000000 */
[----:B------:R-:W-:-:S00]  /*0120*/  NOP ;  /* 0x0000000000007918 */ /* 0x000fc00000000000 */
[----:B------:R-:W-:-:S00]  /*0130*/  NOP ;  /* 0x0000000000007918 */ /* 0x000fc00000000000 */
[----:B------:R-:W-:-:S00]  /*0140*/  NOP ;  /* 0x0000000000007918 */ /* 0x000fc00000000000 */
[----:B------:R-:W-:-:S00]  /*0150*/  NOP ;  /* 0x0000000000007918 */ /* 0x000fc00000000000 */
[----:B------:R-:W-:-:S00]  /*0160*/  NOP ;  /* 0x0000000000007918 */ /* 0x000fc00000000000 */
[----:B------:R-:W-:-:S00]  /*0170*/  NOP ;  /* 0x0000000000007918 */ /* 0x000fc00000000000 */
.L_x_2:


//--------------------- .text._Z9dev_constPff     --------------------------
	.section	.text._Z9dev_constPff,"ax",@progbits
	.align	128
        .global         _Z9dev_constPff
        .type           _Z9dev_constPff,@function
        .size           _Z9dev_constPff,(.L_x_3 - _Z9dev_constPff)
        .other          _Z9dev_constPff,@"STO_CUDA_ENTRY STV_DEFAULT"
_Z9dev_constPff:
.text._Z9dev_constPff:
[----:B------:R-:W-:Y:S01]  /*0000*/  LDC R1, c[0x0][0x37c] ;  /* 0x0000df00ff017b82 */ /* 0x000fe20000000800 */
[----:B------:R-:W0:Y:S07]  /*0010*/  S2R R5, SR_TID.X ;  /* 0x0000000000057919 */ /* 0x000e2e0000002100 */
[----:B------:R-:W0:Y:S01]  /*0020*/  S2UR UR6, SR_CTAID.X ;  /* 0x00000000000679c3 */ /* 0x000e220000002500 */
[----:B------:R-:W1:Y:S07]  /*0030*/  LDCU.64 UR4, c[0x0][0x358] ;  /* 0x00006b00ff0477ac */ /* 0x000e6e0008000a00 */
[----:B------:R-:W0:Y:S08]  /*0040*/  LDC R0, c[0x0][0x360] ;  /* 0x0000d800ff007b82 */ /* 0x000e300000000800 */
[----:B------:R-:W2:Y:S08]  /*0050*/  LDC.64 R2, c[0x0][0x380] ;  /* 0x0000e000ff027b82 */ /* 0x000eb00000000a00 */
[----:B------:R-:W1:Y:S01]  /*0060*/  LDC R7, c[0x0][0x388] ;  /* 0x0000e200ff077b82 */ /* 0x000e620000000800 */
[----:B0-----:R-:W-:-:S04]  /*0070*/  IMAD R5, R0, UR6, R5 ;  /* 0x0000000600057c24 */ /* 0x001fc8000f8e0205 */
[----:B--2---:R-:W-:-:S05]  /*0080*/  IMAD.WIDE R2, R5, 0x4, R2 ;  /* 0x0000000405027825 */ /* 0x004fca00078e0202 */
[----:B-1----:R-:W-:Y:S01]  /*0090*/  STG.E desc[UR4][R2.64], R7 ;  /* 0x0000000702007986 */ /* 0x002fe2000c101904 */
[----:B------:R-:W-:Y:S05]  /*00a0*/  EXIT ;  /* 0x000000000000794d */ /* 0x000fea0003800000 */
.L_x_1:
        /* <DEDUP_REMOVED lines=13> */
.L_x_3:


//--------------------- .nv.shared.reserved.0     --------------------------
	.section	.nv.shared.reserved.0,"aw",@nobits
	.weak		__nv_reservedSMEM_offset_0_alias
	.size		__nv_reservedSMEM_offset_0_alias, 0, 64
	.other		__nv_reservedSMEM_offset_0_alias,@"STO_CUDA_RESERVED_SHARED STV_DEFAULT"
__nv_reservedSMEM_offset_0_alias:
	.zero		0
	.zero		64


//--------------------- .nv.constant0._Z8dev_iotaPf --------------------------
	.section	.nv.constant0._Z8dev_iotaPf,"a",@progbits
	.sectionflags	@""
	.align	4
.nv.constant0._Z8dev_iotaPf:
	.zero		904


//--------------------- .nv.constant0._Z9dev_constPff --------------------------
	.section	.nv.constant0._Z9dev_constPff,"a",@progbits
	.sectionflags	@""
	.align	4
.nv.constant0._Z9dev_constPff:
	.zero		908


//--------------------- SYMBOLS --------------------------

	.type		.nv.reservedSmem.offset0,@object
	.size		.nv.reservedSmem.offset0,0x4
